	.headerflags	@"EF_CUDA_TEXMODE_UNIFIED EF_CUDA_64BIT_ADDRESS EF_CUDA_ACCELERATORS EF_CUDA_SM90 EF_CUDA_VIRTUAL_SM(EF_CUDA_SM90)"
	.elftype	@"ET_EXEC"


//--------------------- .nv.info                  --------------------------
	.section	.nv.info,"",@"SHT_CUDA_INFO"
	.align	4


	//----- nvinfo : EIATTR_REGCOUNT
	.align		4
        /*0000*/ 	.byte	0x04, 0x2f
        /*0002*/ 	.short	(.L_1 - .L_0)
	.align		4
.L_0:
        /*0004*/ 	.word	index@(triton_poi_fused_mul_0)
        /*0008*/ 	.word	0x00000010


	//----- nvinfo : EIATTR_MIN_STACK_SIZE
	.align		4
.L_1:
        /*000c*/ 	.byte	0x04, 0x12
        /*000e*/ 	.short	(.L_3 - .L_2)
	.align		4
.L_2:
        /*0010*/ 	.word	index@(triton_poi_fused_mul_0)
        /*0014*/ 	.word	0x00000000


	//----- nvinfo : EIATTR_FRAME_SIZE
	.align		4
.L_3:
        /*0018*/ 	.byte	0x04, 0x11
        /*001a*/ 	.short	(.L_5 - .L_4)
	.align		4
.L_4:
        /*001c*/ 	.word	index@(triton_poi_fused_mul_0)
        /*0020*/ 	.word	0x00000000


	//----- nvinfo : EIATTR_MIN_STACK_SIZE
	.align		4
.L_5:
        /*0024*/ 	.byte	0x04, 0x12
        /*0026*/ 	.short	(.L_7 - .L_6)
	.align		4
.L_6:
        /*0028*/ 	.word	index@(triton_poi_fused_mul_0)
        /*002c*/ 	.word	0x00000000
.L_7:


//--------------------- .nv.info.triton_poi_fused_mul_0 --------------------------
	.section	.nv.info.triton_poi_fused_mul_0,"",@"SHT_CUDA_INFO"
	.sectionflags	@""
	.align	4


	//----- nvinfo : EIATTR_CUDA_API_VERSION
	.align		4
        /*0000*/ 	.byte	0x04, 0x37
        /*0002*/ 	.short	(.L_9 - .L_8)
.L_8:
        /*0004*/ 	.word	0x0000007c


	//----- nvinfo : EIATTR_KPARAM_INFO
	.align		4
.L_9:
        /*0008*/ 	.byte	0x04, 0x17
        /*000a*/ 	.short	(.L_11 - .L_10)
.L_10:
        /*000c*/ 	.word	0x00000000
        /*0010*/ 	.short	0x0003
        /*0012*/ 	.short	0x0018
        /*0014*/ 	.byte	0x00, 0xf0, 0x11, 0x00


	//----- nvinfo : EIATTR_KPARAM_INFO
	.align		4
.L_11:
        /*0018*/ 	.byte	0x04, 0x17
        /*001a*/ 	.short	(.L_13 - .L_12)
.L_12:
        /*001c*/ 	.word	0x00000000
        /*0020*/ 	.short	0x0002
        /*0022*/ 	.short	0x0010
        /*0024*/ 	.byte	0x00, 0xf4, 0x21, 0x00


	//----- nvinfo : EIATTR_KPARAM_INFO
	.align		4
.L_13:
        /*0028*/ 	.byte	0x04, 0x17
        /*002a*/ 	.short	(.L_15 - .L_14)
.L_14:
        /*002c*/ 	.word	0x00000000
        /*0030*/ 	.short	0x0001
        /*0032*/ 	.short	0x0008
        /*0034*/ 	.byte	0x00, 0xf4, 0x21, 0x00


	//----- nvinfo : EIATTR_KPARAM_INFO
	.align		4
.L_15:
        /*0038*/ 	.byte	0x04, 0x17
        /*003a*/ 	.short	(.L_17 - .L_16)
.L_16:
        /*003c*/ 	.word	0x00000000
        /*0040*/ 	.short	0x0000
        /*0042*/ 	.short	0x0000
        /*0044*/ 	.byte	0x00, 0xf4, 0x21, 0x00


	//----- nvinfo : EIATTR_SPARSE_MMA_MASK
	.align		4
.L_17:
        /*0048*/ 	.byte	0x03, 0x50
        /*004a*/ 	.short	0x0000


	//----- nvinfo : EIATTR_MAXREG_COUNT
	.align		4
        /*004c*/ 	.byte	0x03, 0x1b
        /*004e*/ 	.short	0x00ff


	//----- nvinfo : EIATTR_EXIT_INSTR_OFFSETS
	.align		4
        /*0050*/ 	.byte	0x04, 0x1c
        /*0052*/ 	.short	(.L_19 - .L_18)


	//   ....[0]....
.L_18:
        /*0054*/ 	.word	0x00000190


	//   ....[1]....
        /*0058*/ 	.word	0x000001b0


	//----- nvinfo : EIATTR_REQNTID
	.align		4
.L_19:
        /*005c*/ 	.byte	0x04, 0x10
        /*005e*/ 	.short	(.L_21 - .L_20)
.L_20:
        /*0060*/ 	.word	0x00000080
        /*0064*/ 	.word	0x00000001
        /*0068*/ 	.word	0x00000001


	//----- nvinfo : EIATTR_CBANK_PARAM_SIZE
	.align		4
.L_21:
        /*006c*/ 	.byte	0x03, 0x19
        /*006e*/ 	.short	0x001c


	//----- nvinfo : EIATTR_PARAM_CBANK
	.align		4
        /*0070*/ 	.byte	0x04, 0x0a
        /*0072*/ 	.short	(.L_23 - .L_22)
	.align		4
.L_22:
        /*0074*/ 	.word	index@(.nv.constant0.triton_poi_fused_mul_0)
        /*0078*/ 	.short	0x0210
        /*007a*/ 	.short	0x001c


	//----- nvinfo : EIATTR_SW_WAR
	.align		4
.L_23:
        /*007c*/ 	.byte	0x04, 0x36
        /*007e*/ 	.short	(.L_25 - .L_24)
.L_24:
        /*0080*/ 	.word	0x00000008
.L_25:


//--------------------- .nv.callgraph             --------------------------
	.section	.nv.callgraph,"",@"SHT_CUDA_CALLGRAPH"
	.align	4
	.sectionentsize	8
	.align		4
        /*0000*/ 	.word	0x00000000
	.align		4
        /*0004*/ 	.word	0xffffffff
	.align		4
        /*0008*/ 	.word	0x00000000
	.align		4
        /*000c*/ 	.word	0xfffffffe
	.align		4
        /*0010*/ 	.word	0x00000000
	.align		4
        /*0014*/ 	.word	0xfffffffd
	.align		4
        /*0018*/ 	.word	0x00000000
	.align		4
        /*001c*/ 	.word	0xfffffffc


//--------------------- .text.triton_poi_fused_mul_0 --------------------------
	.section	.text.triton_poi_fused_mul_0,"ax",@progbits
	.align	128
        .global         triton_poi_fused_mul_0
        .type           triton_poi_fused_mul_0,@function
        .size           triton_poi_fused_mul_0,(.L_x_1 - triton_poi_fused_mul_0)
        .other          triton_poi_fused_mul_0,@"STO_CUDA_ENTRY STV_DEFAULT"
triton_poi_fused_mul_0:
.text.triton_poi_fused_mul_0:
[----:B------:R-:W0:Y:S02]  /*0000*/  LDC R1, c[0x0][0x28] ;  /* 0x00000a00ff017b82 */ /* 0x000e240000000800 */
[----:B------:R-:W1:Y:S01]  /*0010*/  S2R R0, SR_TID.X ;  /* 0x0000000000007919 */ /* 0x000e620000002100 */
[----:B------:R-:W2:Y:S01]  /*0020*/  LDC.64 R4, c[0x0][0x218] ;  /* 0x00008600ff047b82 */ /* 0x000ea20000000a00 */
[----:B------:R-:W-:Y:S02]  /*0030*/  CS2R R10, SRZ ;  /* 0x00000000000a7805 */ /* 0x000fe4000001ff00 */
[----:B------:R-:W-:Y:S01]  /*0040*/  CS2R R12, SRZ ;  /* 0x00000000000c7805 */ /* 0x000fe2000001ff00 */
[----:B------:R-:W3:Y:S01]  /*0050*/  S2R R9, SR_CTAID.X ;  /* 0x0000000000097919 */ /* 0x000ee20000002500 */
[----:B------:R-:W-:-:S03]  /*0060*/  ULDC.64 UR4, c[0x0][0x208] ;  /* 0x0000820000047ab9 */ /* 0x000fc60000000a00 */
[----:B------:R-:W4:Y:S01]  /*0070*/  LDC.64 R2, c[0x0][0x210] ;  /* 0x00008400ff027b82 */ /* 0x000f220000000a00 */
[----:B-1----:R-:W-:Y:S01]  /*0080*/  IMAD.SHL.U32 R0, R0, 0x2, RZ ;  /* 0x0000000200007824 */ /* 0x002fe200078e00ff */
[----:B---3--:R-:W-:-:S04]  /*0090*/  SHF.R.S32.HI R6, RZ, 0x17, R9 ;  /* 0x00000017ff067819 */ /* 0x008fc80000011409 */
[----:B------:R-:W-:-:S05]  /*00a0*/  LOP3.LUT R0, R0, 0xfe, RZ, 0xc0, !PT ;  /* 0x000000fe00007812 */ /* 0x000fca00078ec0ff */
[----:B------:R-:W-:Y:S01]  /*00b0*/  IMAD R9, R9, 0x100, R0 ;  /* 0x0000010009097824 */ /* 0x000fe200078e0200 */
[----:B------:R-:W-:-:S03]  /*00c0*/  SGXT R0, R6, 0x1 ;  /* 0x000000010600781a */ /* 0x000fc60000000200 */
[C---:B----4-:R-:W-:Y:S01]  /*00d0*/  IMAD.WIDE R2, R9.reuse, 0x4, R2 ;  /* 0x0000000409027825 */ /* 0x050fe200078e0202 */
[----:B------:R-:W-:Y:S02]  /*00e0*/  LEA.HI R0, R0, R9, RZ, 0x2 ;  /* 0x0000000900007211 */ /* 0x000fe400078f10ff */
[----:B------:R-:W-:Y:S02]  /*00f0*/  ISETP.GE.AND P0, PT, R9, 0x100, PT ;  /* 0x000001000900780c */ /* 0x000fe40003f06270 */
[----:B------:R-:W-:-:S05]  /*0100*/  LOP3.LUT R0, R0, 0xfffffffc, RZ, 0xc0, !PT ;  /* 0xfffffffc00007812 */ /* 0x000fca00078ec0ff */
[----:B------:R-:W-:-:S04]  /*0110*/  IMAD.IADD R7, R9, 0x1, -R0 ;  /* 0x0000000109077824 */ /* 0x000fc800078e0a00 */
[----:B--2---:R-:W-:Y:S02]  /*0120*/  IMAD.WIDE R4, R7, 0x4, R4 ;  /* 0x0000000407047825 */ /* 0x004fe400078e0204 */
[----:B------:R-:W2:Y:S01]  /*0130*/  @!P0 LDG.E.64 R10, desc[UR4][R2.64] ;  /* 0x00000004020a8981 */ /* 0x000ea2000c1e1b00 */
[----:B------:R-:W1:Y:S03]  /*0140*/  LDC.64 R6, c[0x0][0x220] ;  /* 0x00008800ff067b82 */ /* 0x000e660000000a00 */
[----:B------:R-:W2:Y:S01]  /*0150*/  @!P0 LDG.E.EL.64 R12, desc[UR4][R4.64] ;  /* 0x00000004040c8981 */ /* 0x000ea2000c2e1b00 */
[----:B-1----:R-:W-:-:S04]  /*0160*/  IMAD.WIDE R6, R9, 0x4, R6 ;  /* 0x0000000409067825 */ /* 0x002fc800078e0206 */
[----:B--2---:R-:W-:Y:S01]  /*0170*/  FMUL R10, R12, R10 ;  /* 0x0000000a0c0a7220 */ /* 0x004fe20000400000 */
[----:B------:R-:W-:Y:S01]  /*0180*/  FMUL R11, R13, R11 ;  /* 0x0000000b0d0b7220 */ /* 0x000fe20000400000 */
[----:B------:R-:W-:Y:S06]  /*0190*/  @P0 EXIT ;  /* 0x000000000000094d */ /* 0x000fec0003800000 */
[----:B------:R-:W-:Y:S01]  /*01a0*/  STG.E.64 desc[UR4][R6.64], R10 ;  /* 0x0000000a06007986 */ /* 0x000fe2000c101b04 */
[----:B------:R-:W-:Y:S05]  /*01b0*/  EXIT ;  /* 0x000000000000794d */ /* 0x000fea0003800000 */
.L_x_0:
[----:B------:R-:W-:-:S00]  /*01c0*/  BRA `(.L_x_0) ;  /* 0xfffffffc00fc7947 */ /* 0x000fc0000383ffff */
[----:B------:R-:W-:-:S00]  /*01d0*/  NOP ;  /* 0x0000000000007918 */ /* 0x000fc00000000000 */
        /* <DEDUP_REMOVED lines=10> */
.L_x_1:


//--------------------- .nv.constant0.triton_poi_fused_mul_0 --------------------------
	.section	.nv.constant0.triton_poi_fused_mul_0,"a",@progbits
	.sectionflags	@""
	.align	4
.nv.constant0.triton_poi_fused_mul_0:
	.zero		556
